//
// Generated by NVIDIA NVVM Compiler
//
// Compiler Build ID: CL-36424714
// Cuda compilation tools, release 13.0, V13.0.88
// Based on NVVM 20.0.0
//

.version 9.0
.target sm_100
.address_size 64

	// .globl	_Z28calculatePartialCoefficientsPKiS0_iiPfS1_i
.extern .shared .align 16 .b8 cc_shared_mem[];
.extern .shared .align 16 .b8 shared_mem[];
.extern .shared .align 16 .b8 mse_shared_mem[];

.visible .entry _Z28calculatePartialCoefficientsPKiS0_iiPfS1_i(
	.param .u64 .ptr .align 1 _Z28calculatePartialCoefficientsPKiS0_iiPfS1_i_param_0,
	.param .u64 .ptr .align 1 _Z28calculatePartialCoefficientsPKiS0_iiPfS1_i_param_1,
	.param .u32 _Z28calculatePartialCoefficientsPKiS0_iiPfS1_i_param_2,
	.param .u32 _Z28calculatePartialCoefficientsPKiS0_iiPfS1_i_param_3,
	.param .u64 .ptr .align 1 _Z28calculatePartialCoefficientsPKiS0_iiPfS1_i_param_4,
	.param .u64 .ptr .align 1 _Z28calculatePartialCoefficientsPKiS0_iiPfS1_i_param_5,
	.param .u32 _Z28calculatePartialCoefficientsPKiS0_iiPfS1_i_param_6
)
{
	.reg .pred 	%p<6>;
	.reg .b32 	%r<25>;
	.reg .b32 	%f<15>;
	.reg .b64 	%rd<12>;

	ld.param.u64 	%rd1, [_Z28calculatePartialCoefficientsPKiS0_iiPfS1_i_param_0];
	ld.param.u64 	%rd2, [_Z28calculatePartialCoefficientsPKiS0_iiPfS1_i_param_1];
	ld.param.u32 	%r9, [_Z28calculatePartialCoefficientsPKiS0_iiPfS1_i_param_2];
	ld.param.u32 	%r10, [_Z28calculatePartialCoefficientsPKiS0_iiPfS1_i_param_3];
	ld.param.u64 	%rd3, [_Z28calculatePartialCoefficientsPKiS0_iiPfS1_i_param_4];
	ld.param.u64 	%rd4, [_Z28calculatePartialCoefficientsPKiS0_iiPfS1_i_param_5];
	ld.param.u32 	%r11, [_Z28calculatePartialCoefficientsPKiS0_iiPfS1_i_param_6];
	mov.u32 	%r24, %ntid.x;
	shl.b32 	%r12, %r24, 2;
	mov.u32 	%r13, cc_shared_mem;
	add.s32 	%r2, %r13, %r12;
	mov.u32 	%r14, %ctaid.x;
	mov.u32 	%r3, %tid.x;
	mad.lo.s32 	%r4, %r14, %r24, %r3;
	shl.b32 	%r15, %r3, 2;
	add.s32 	%r5, %r13, %r15;
	mov.b32 	%r16, 0;
	st.shared.u32 	[%r5], %r16;
	add.s32 	%r6, %r2, %r15;
	st.shared.u32 	[%r6], %r16;
	setp.ge.s32 	%p1, %r4, %r11;
	@%p1 bra 	$L__BB0_2;
	cvta.to.global.u64 	%rd5, %rd1;
	cvta.to.global.u64 	%rd6, %rd2;
	mul.wide.s32 	%rd7, %r4, 4;
	add.s64 	%rd8, %rd5, %rd7;
	ld.global.u32 	%r17, [%rd8];
	sub.s32 	%r18, %r17, %r9;
	cvt.rn.f32.s32 	%f1, %r18;
	add.s64 	%rd9, %rd6, %rd7;
	ld.global.u32 	%r19, [%rd9];
	sub.s32 	%r20, %r19, %r10;
	cvt.rn.f32.s32 	%f2, %r20;
	mul.f32 	%f3, %f1, %f2;
	st.shared.f32 	[%r5], %f3;
	mul.f32 	%f4, %f1, %f1;
	st.shared.f32 	[%r6], %f4;
$L__BB0_2:
	bar.sync 	0;
	setp.lt.u32 	%p2, %r24, 2;
	@%p2 bra 	$L__BB0_6;
$L__BB0_3:
	shr.u32 	%r8, %r24, 1;
	setp.ge.u32 	%p3, %r3, %r8;
	@%p3 bra 	$L__BB0_5;
	shl.b32 	%r21, %r8, 2;
	add.s32 	%r22, %r5, %r21;
	ld.shared.f32 	%f5, [%r22];
	ld.shared.f32 	%f6, [%r5];
	add.f32 	%f7, %f5, %f6;
	st.shared.f32 	[%r5], %f7;
	add.s32 	%r23, %r6, %r21;
	ld.shared.f32 	%f8, [%r23];
	ld.shared.f32 	%f9, [%r6];
	add.f32 	%f10, %f8, %f9;
	st.shared.f32 	[%r6], %f10;
$L__BB0_5:
	bar.sync 	0;
	setp.gt.u32 	%p4, %r24, 3;
	mov.u32 	%r24, %r8;
	@%p4 bra 	$L__BB0_3;
$L__BB0_6:
	setp.ne.s32 	%p5, %r3, 0;
	@%p5 bra 	$L__BB0_8;
	ld.shared.f32 	%f11, [cc_shared_mem];
	cvta.to.global.u64 	%rd10, %rd3;
	atom.global.add.f32 	%f12, [%rd10], %f11;
	ld.shared.f32 	%f13, [%r2];
	cvta.to.global.u64 	%rd11, %rd4;
	atom.global.add.f32 	%f14, [%rd11], %f13;
$L__BB0_8:
	ret;

}
	// .globl	_Z20calculatePartialSumsPKiS0_PiS1_i
.visible .entry _Z20calculatePartialSumsPKiS0_PiS1_i(
	.param .u64 .ptr .align 1 _Z20calculatePartialSumsPKiS0_PiS1_i_param_0,
	.param .u64 .ptr .align 1 _Z20calculatePartialSumsPKiS0_PiS1_i_param_1,
	.param .u64 .ptr .align 1 _Z20calculatePartialSumsPKiS0_PiS1_i_param_2,
	.param .u64 .ptr .align 1 _Z20calculatePartialSumsPKiS0_PiS1_i_param_3,
	.param .u32 _Z20calculatePartialSumsPKiS0_PiS1_i_param_4
)
{
	.reg .pred 	%p<7>;
	.reg .b32 	%r<38>;
	.reg .b64 	%rd<13>;

	ld.param.u64 	%rd1, [_Z20calculatePartialSumsPKiS0_PiS1_i_param_0];
	ld.param.u64 	%rd2, [_Z20calculatePartialSumsPKiS0_PiS1_i_param_1];
	ld.param.u64 	%rd3, [_Z20calculatePartialSumsPKiS0_PiS1_i_param_2];
	ld.param.u64 	%rd4, [_Z20calculatePartialSumsPKiS0_PiS1_i_param_3];
	ld.param.u32 	%r13, [_Z20calculatePartialSumsPKiS0_PiS1_i_param_4];
	mov.u32 	%r37, %ntid.x;
	mov.u32 	%r15, %ctaid.x;
	mov.u32 	%r2, %tid.x;
	mad.lo.s32 	%r3, %r15, %r37, %r2;
	setp.ge.s32 	%p1, %r3, %r13;
	mov.b32 	%r35, 0;
	@%p1 bra 	$L__BB1_2;
	cvta.to.global.u64 	%rd5, %rd1;
	mul.wide.s32 	%rd6, %r3, 4;
	add.s64 	%rd7, %rd5, %rd6;
	ld.global.u32 	%r35, [%rd7];
$L__BB1_2:
	setp.ge.s32 	%p2, %r3, %r13;
	shl.b32 	%r17, %r2, 2;
	mov.u32 	%r18, shared_mem;
	add.s32 	%r6, %r18, %r17;
	st.shared.u32 	[%r6], %r35;
	mov.b32 	%r36, 0;
	@%p2 bra 	$L__BB1_4;
	cvta.to.global.u64 	%rd8, %rd2;
	mul.wide.s32 	%rd9, %r3, 4;
	add.s64 	%rd10, %rd8, %rd9;
	ld.global.u32 	%r36, [%rd10];
$L__BB1_4:
	shl.b32 	%r19, %r37, 2;
	add.s32 	%r9, %r18, %r19;
	add.s32 	%r10, %r9, %r17;
	st.shared.u32 	[%r10], %r36;
	bar.sync 	0;
	setp.lt.u32 	%p3, %r37, 2;
	@%p3 bra 	$L__BB1_8;
$L__BB1_5:
	shr.u32 	%r12, %r37, 1;
	setp.ge.u32 	%p4, %r2, %r12;
	@%p4 bra 	$L__BB1_7;
	shl.b32 	%r22, %r12, 2;
	add.s32 	%r23, %r6, %r22;
	ld.shared.u32 	%r24, [%r23];
	ld.shared.u32 	%r25, [%r6];
	add.s32 	%r26, %r25, %r24;
	st.shared.u32 	[%r6], %r26;
	add.s32 	%r27, %r10, %r22;
	ld.shared.u32 	%r28, [%r27];
	ld.shared.u32 	%r29, [%r10];
	add.s32 	%r30, %r29, %r28;
	st.shared.u32 	[%r10], %r30;
$L__BB1_7:
	bar.sync 	0;
	setp.gt.u32 	%p5, %r37, 3;
	mov.u32 	%r37, %r12;
	@%p5 bra 	$L__BB1_5;
$L__BB1_8:
	setp.ne.s32 	%p6, %r2, 0;
	@%p6 bra 	$L__BB1_10;
	ld.shared.u32 	%r31, [shared_mem];
	cvta.to.global.u64 	%rd11, %rd3;
	atom.global.add.u32 	%r32, [%rd11], %r31;
	ld.shared.u32 	%r33, [%r9];
	cvta.to.global.u64 	%rd12, %rd4;
	atom.global.add.u32 	%r34, [%rd12], %r33;
$L__BB1_10:
	ret;

}
	// .globl	_Z19calculatePartialMSEPKiS0_Pfi
.visible .entry _Z19calculatePartialMSEPKiS0_Pfi(
	.param .u64 .ptr .align 1 _Z19calculatePartialMSEPKiS0_Pfi_param_0,
	.param .u64 .ptr .align 1 _Z19calculatePartialMSEPKiS0_Pfi_param_1,
	.param .u64 .ptr .align 1 _Z19calculatePartialMSEPKiS0_Pfi_param_2,
	.param .u32 _Z19calculatePartialMSEPKiS0_Pfi_param_3
)
{
	.reg .pred 	%p<6>;
	.reg .b32 	%r<19>;
	.reg .b32 	%f<7>;
	.reg .b64 	%rd<10>;

	ld.param.u64 	%rd1, [_Z19calculatePartialMSEPKiS0_Pfi_param_0];
	ld.param.u64 	%rd2, [_Z19calculatePartialMSEPKiS0_Pfi_param_1];
	ld.param.u64 	%rd3, [_Z19calculatePartialMSEPKiS0_Pfi_param_2];
	ld.param.u32 	%r7, [_Z19calculatePartialMSEPKiS0_Pfi_param_3];
	mov.u32 	%r1, %tid.x;
	mov.u32 	%r8, %ctaid.x;
	mov.u32 	%r18, %ntid.x;
	mad.lo.s32 	%r3, %r8, %r18, %r1;
	shl.b32 	%r9, %r1, 2;
	mov.u32 	%r10, mse_shared_mem;
	add.s32 	%r4, %r10, %r9;
	mov.b32 	%r11, 0;
	st.shared.u32 	[%r4], %r11;
	bar.sync 	0;
	setp.ge.s32 	%p1, %r3, %r7;
	@%p1 bra 	$L__BB2_2;
	cvta.to.global.u64 	%rd4, %rd1;
	cvta.to.global.u64 	%rd5, %rd2;
	mul.wide.s32 	%rd6, %r3, 4;
	add.s64 	%rd7, %rd4, %rd6;
	ld.global.u32 	%r12, [%rd7];
	add.s64 	%rd8, %rd5, %rd6;
	ld.global.u32 	%r13, [%rd8];
	sub.s32 	%r14, %r12, %r13;
	mul.lo.s32 	%r15, %r14, %r14;
	cvt.rn.f32.u32 	%f1, %r15;
	st.shared.f32 	[%r4], %f1;
$L__BB2_2:
	bar.sync 	0;
	setp.lt.u32 	%p2, %r18, 2;
	@%p2 bra 	$L__BB2_6;
$L__BB2_3:
	shr.u32 	%r6, %r18, 1;
	setp.ge.u32 	%p3, %r1, %r6;
	@%p3 bra 	$L__BB2_5;
	shl.b32 	%r16, %r6, 2;
	add.s32 	%r17, %r4, %r16;
	ld.shared.f32 	%f2, [%r17];
	ld.shared.f32 	%f3, [%r4];
	add.f32 	%f4, %f2, %f3;
	st.shared.f32 	[%r4], %f4;
$L__BB2_5:
	bar.sync 	0;
	setp.gt.u32 	%p4, %r18, 3;
	mov.u32 	%r18, %r6;
	@%p4 bra 	$L__BB2_3;
$L__BB2_6:
	setp.ne.s32 	%p5, %r1, 0;
	@%p5 bra 	$L__BB2_8;
	ld.shared.f32 	%f5, [mse_shared_mem];
	cvta.to.global.u64 	%rd9, %rd3;
	atom.global.add.f32 	%f6, [%rd9], %f5;
$L__BB2_8:
	ret;

}
	// .globl	_Z15makePredictionsPKiPiiii
.visible .entry _Z15makePredictionsPKiPiiii(
	.param .u64 .ptr .align 1 _Z15makePredictionsPKiPiiii_param_0,
	.param .u64 .ptr .align 1 _Z15makePredictionsPKiPiiii_param_1,
	.param .u32 _Z15makePredictionsPKiPiiii_param_2,
	.param .u32 _Z15makePredictionsPKiPiiii_param_3,
	.param .u32 _Z15makePredictionsPKiPiiii_param_4
)
{
	.reg .pred 	%p<2>;
	.reg .b32 	%r<10>;
	.reg .b64 	%rd<8>;

	ld.param.u64 	%rd1, [_Z15makePredictionsPKiPiiii_param_0];
	ld.param.u64 	%rd2, [_Z15makePredictionsPKiPiiii_param_1];
	ld.param.u32 	%r2, [_Z15makePredictionsPKiPiiii_param_2];
	ld.param.u32 	%r3, [_Z15makePredictionsPKiPiiii_param_3];
	ld.param.u32 	%r4, [_Z15makePredictionsPKiPiiii_param_4];
	mov.u32 	%r5, %tid.x;
	mov.u32 	%r6, %ctaid.x;
	mov.u32 	%r7, %ntid.x;
	mad.lo.s32 	%r1, %r6, %r7, %r5;
	setp.ge.s32 	%p1, %r1, %r4;
	@%p1 bra 	$L__BB3_2;
	cvta.to.global.u64 	%rd3, %rd1;
	cvta.to.global.u64 	%rd4, %rd2;
	mul.wide.s32 	%rd5, %r1, 4;
	add.s64 	%rd6, %rd3, %rd5;
	ld.global.u32 	%r8, [%rd6];
	mad.lo.s32 	%r9, %r8, %r2, %r3;
	add.s64 	%rd7, %rd4, %rd5;
	st.global.u32 	[%rd7], %r9;
$L__BB3_2:
	ret;

}


// ===== COMPILED SASS (sm_100) =====

	.target	sm_100

	.elftype	@"ET_EXEC"


//--------------------- .note.nv.tkinfo           --------------------------
	.section	.note.nv.tkinfo,"",@"SHT_NOTE"
	.sectionflags	@"SHF_NOTE_NV_TKINFO"
	.tkinfo
        /*0018*/ 	.word	0x00000002
        /*0030*/ 	.string	""
        /*0030*/ 	.string	"ptxas"
        /*0030*/ 	.string	"Cuda compilation tools, release 13.0, V13.0.88"
        /*0030*/ 	.string	"Build cuda_13.0.r13.0/compiler.36424714_0"
        /*0030*/ 	.string	"-arch sm_100 -m 64 "



//--------------------- .note.nv.cuinfo           --------------------------
	.section	.note.nv.cuinfo,"",@"SHT_NOTE"
	.sectionflags	@"SHF_NOTE_NV_CUINFO"
        /*0018*/ 	.short	0x0002
        /*001a*/ 	.short	0x0064
        /*001c*/ 	.short	0x0082
	.zero		2


//--------------------- .nv.info                  --------------------------
	.section	.nv.info,"",@"SHT_CUDA_INFO"
	.align	4


	//----- nvinfo : EIATTR_REGCOUNT
	.align		4
        /*0000*/ 	.byte	0x04, 0x2f
        /*0002*/ 	.short	(.L_1 - .L_0)
	.align		4
.L_0:
        /*0004*/ 	.word	index@(_Z28calculatePartialCoefficientsPKiS0_iiPfS1_i)
        /*0008*/ 	.word	0x0000000e


	//----- nvinfo : EIATTR_FRAME_SIZE
	.align		4
.L_1:
        /*000c*/ 	.byte	0x04, 0x11
        /*000e*/ 	.short	(.L_3 - .L_2)
	.align		4
.L_2:
        /*0010*/ 	.word	index@(_Z28calculatePartialCoefficientsPKiS0_iiPfS1_i)
        /*0014*/ 	.word	0x00000000


	//----- nvinfo : EIATTR_REGCOUNT
	.align		4
.L_3:
        /*0018*/ 	.byte	0x04, 0x2f
        /*001a*/ 	.short	(.L_5 - .L_4)
	.align		4
.L_4:
        /*001c*/ 	.word	index@(_Z20calculatePartialSumsPKiS0_PiS1_i)
        /*0020*/ 	.word	0x0000000e


	//----- nvinfo : EIATTR_FRAME_SIZE
	.align		4
.L_5:
        /*0024*/ 	.byte	0x04, 0x11
        /*0026*/ 	.short	(.L_7 - .L_6)
	.align		4
.L_6:
        /*0028*/ 	.word	index@(_Z20calculatePartialSumsPKiS0_PiS1_i)
        /*002c*/ 	.word	0x00000000


	//----- nvinfo : EIATTR_REGCOUNT
	.align		4
.L_7:
        /*0030*/ 	.byte	0x04, 0x2f
        /*0032*/ 	.short	(.L_9 - .L_8)
	.align		4
.L_8:
        /*0034*/ 	.word	index@(_Z19calculatePartialMSEPKiS0_Pfi)
        /*0038*/ 	.word	0x0000000c


	//----- nvinfo : EIATTR_FRAME_SIZE
	.align		4
.L_9:
        /*003c*/ 	.byte	0x04, 0x11
        /*003e*/ 	.short	(.L_11 - .L_10)
	.align		4
.L_10:
        /*0040*/ 	.word	index@(_Z19calculatePartialMSEPKiS0_Pfi)
        /*0044*/ 	.word	0x00000000


	//----- nvinfo : EIATTR_REGCOUNT
	.align		4
.L_11:
        /*0048*/ 	.byte	0x04, 0x2f
        /*004a*/ 	.short	(.L_13 - .L_12)
	.align		4
.L_12:
        /*004c*/ 	.word	index@(_Z15makePredictionsPKiPiiii)
        /*0050*/ 	.word	0x0000000c


	//----- nvinfo : EIATTR_FRAME_SIZE
	.align		4
.L_13:
        /*0054*/ 	.byte	0x04, 0x11
        /*0056*/ 	.short	(.L_15 - .L_14)
	.align		4
.L_14:
        /*0058*/ 	.word	index@(_Z15makePredictionsPKiPiiii)
        /*005c*/ 	.word	0x00000000


	//----- nvinfo : EIATTR_MIN_STACK_SIZE
	.align		4
.L_15:
        /*0060*/ 	.byte	0x04, 0x12
        /*0062*/ 	.short	(.L_17 - .L_16)
	.align		4
.L_16:
        /*0064*/ 	.word	index@(_Z15makePredictionsPKiPiiii)
        /*0068*/ 	.word	0x00000000


	//----- nvinfo : EIATTR_MIN_STACK_SIZE
	.align		4
.L_17:
        /*006c*/ 	.byte	0x04, 0x12
        /*006e*/ 	.short	(.L_19 - .L_18)
	.align		4
.L_18:
        /*0070*/ 	.word	index@(_Z19calculatePartialMSEPKiS0_Pfi)
        /*0074*/ 	.word	0x00000000


	//----- nvinfo : EIATTR_MIN_STACK_SIZE
	.align		4
.L_19:
        /*0078*/ 	.byte	0x04, 0x12
        /*007a*/ 	.short	(.L_21 - .L_20)
	.align		4
.L_20:
        /*007c*/ 	.word	index@(_Z20calculatePartialSumsPKiS0_PiS1_i)
        /*0080*/ 	.word	0x00000000


	//----- nvinfo : EIATTR_MIN_STACK_SIZE
	.align		4
.L_21:
        /*0084*/ 	.byte	0x04, 0x12
        /*0086*/ 	.short	(.L_23 - .L_22)
	.align		4
.L_22:
        /*0088*/ 	.word	index@(_Z28calculatePartialCoefficientsPKiS0_iiPfS1_i)
        /*008c*/ 	.word	0x00000000
.L_23:


//--------------------- .nv.compat                --------------------------
	.section	.nv.compat,"",@"SHT_CUDA_COMPAT_INFO"
	.align	4
        /*0000*/ 	.byte	0x02, 0x09, 0x00, 0x00, 0x02, 0x02, 0x01, 0x00, 0x02, 0x05, 0x05, 0x00, 0x03, 0x07, 0x01, 0x01
        /*0010*/ 	.byte	0x02, 0x03, 0x00, 0x00, 0x02, 0x06, 0x01, 0x00, 0x04, 0x0b, 0x08, 0x00, 0x09, 0x00, 0x00, 0x00
        /*0020*/ 	.byte	0x00, 0x00, 0x00, 0x00


//--------------------- .nv.info._Z15makePredictionsPKiPiiii --------------------------
	.section	.nv.info._Z15makePredictionsPKiPiiii,"",@"SHT_CUDA_INFO"
	.sectionflags	@""
	.align	4


	//----- nvinfo : EIATTR_CUDA_API_VERSION
	.align		4
        /*0000*/ 	.byte	0x04, 0x37
        /*0002*/ 	.short	(.L_25 - .L_24)
.L_24:
        /*0004*/ 	.word	0x00000082


	//----- nvinfo : EIATTR_KPARAM_INFO
	.align		4
.L_25:
        /*0008*/ 	.byte	0x04, 0x17
        /*000a*/ 	.short	(.L_27 - .L_26)
.L_26:
        /*000c*/ 	.word	0x00000000
        /*0010*/ 	.short	0x0004
        /*0012*/ 	.short	0x0018
        /*0014*/ 	.byte	0x00, 0xf0, 0x11, 0x00


	//----- nvinfo : EIATTR_KPARAM_INFO
	.align		4
.L_27:
        /*0018*/ 	.byte	0x04, 0x17
        /*001a*/ 	.short	(.L_29 - .L_28)
.L_28:
        /*001c*/ 	.word	0x00000000
        /*0020*/ 	.short	0x0003
        /*0022*/ 	.short	0x0014
        /*0024*/ 	.byte	0x00, 0xf0, 0x11, 0x00


	//----- nvinfo : EIATTR_KPARAM_INFO
	.align		4
.L_29:
        /*0028*/ 	.byte	0x04, 0x17
        /*002a*/ 	.short	(.L_31 - .L_30)
.L_30:
        /*002c*/ 	.word	0x00000000
        /*0030*/ 	.short	0x0002
        /*0032*/ 	.short	0x0010
        /*0034*/ 	.byte	0x00, 0xf0, 0x11, 0x00


	//----- nvinfo : EIATTR_KPARAM_INFO
	.align		4
.L_31:
        /*0038*/ 	.byte	0x04, 0x17
        /*003a*/ 	.short	(.L_33 - .L_32)
.L_32:
        /*003c*/ 	.word	0x00000000
        /*0040*/ 	.short	0x0001
        /*0042*/ 	.short	0x0008
        /*0044*/ 	.byte	0x00, 0xf5, 0x21, 0x00


	//----- nvinfo : EIATTR_KPARAM_INFO
	.align		4
.L_33:
        /*0048*/ 	.byte	0x04, 0x17
        /*004a*/ 	.short	(.L_35 - .L_34)
.L_34:
        /*004c*/ 	.word	0x00000000
        /*0050*/ 	.short	0x0000
        /*0052*/ 	.short	0x0000
        /*0054*/ 	.byte	0x00, 0xf5, 0x21, 0x00


	//----- nvinfo : EIATTR_SPARSE_MMA_MASK
	.align		4
.L_35:
        /*0058*/ 	.byte	0x03, 0x50
        /*005a*/ 	.short	0x0000


	//----- nvinfo : EIATTR_MAXREG_COUNT
	.align		4
        /*005c*/ 	.byte	0x03, 0x1b
        /*005e*/ 	.short	0x00ff


	//----- nvinfo : EIATTR_MERCURY_ISA_VERSION
	.align		4
        /*0060*/ 	.byte	0x03, 0x5f
        /*0062*/ 	.short	0x0101


	//----- nvinfo : EIATTR_VRC_CTA_INIT_COUNT
	.align		4
        /*0064*/ 	.byte	0x02, 0x4a
	.zero		1
	.zero		1


	//----- nvinfo : EIATTR_EXIT_INSTR_OFFSETS
	.align		4
        /*0068*/ 	.byte	0x04, 0x1c
        /*006a*/ 	.short	(.L_37 - .L_36)


	//   ....[0]....
.L_36:
        /*006c*/ 	.word	0x00000070


	//   ....[1]....
        /*0070*/ 	.word	0x00000110


	//----- nvinfo : EIATTR_CBANK_PARAM_SIZE
	.align		4
.L_37:
        /*0074*/ 	.byte	0x03, 0x19
        /*0076*/ 	.short	0x001c


	//----- nvinfo : EIATTR_PARAM_CBANK
	.align		4
        /*0078*/ 	.byte	0x04, 0x0a
        /*007a*/ 	.short	(.L_39 - .L_38)
	.align		4
.L_38:
        /*007c*/ 	.word	index@(.nv.constant0._Z15makePredictionsPKiPiiii)
        /*0080*/ 	.short	0x0380
        /*0082*/ 	.short	0x001c


	//----- nvinfo : EIATTR_SW_WAR
	.align		4
.L_39:
        /*0084*/ 	.byte	0x04, 0x36
        /*0086*/ 	.short	(.L_41 - .L_40)
.L_40:
        /*0088*/ 	.word	0x00000008
.L_41:


//--------------------- .nv.info._Z19calculatePartialMSEPKiS0_Pfi --------------------------
	.section	.nv.info._Z19calculatePartialMSEPKiS0_Pfi,"",@"SHT_CUDA_INFO"
	.sectionflags	@""
	.align	4


	//----- nvinfo : EIATTR_CUDA_API_VERSION
	.align		4
        /*0000*/ 	.byte	0x04, 0x37
        /*0002*/ 	.short	(.L_43 - .L_42)
.L_42:
        /*0004*/ 	.word	0x00000082


	//----- nvinfo : EIATTR_KPARAM_INFO
	.align		4
.L_43:
        /*0008*/ 	.byte	0x04, 0x17
        /*000a*/ 	.short	(.L_45 - .L_44)
.L_44:
        /*000c*/ 	.word	0x00000000
        /*0010*/ 	.short	0x0003
        /*0012*/ 	.short	0x0018
        /*0014*/ 	.byte	0x00, 0xf0, 0x11, 0x00


	//----- nvinfo : EIATTR_KPARAM_INFO
	.align		4
.L_45:
        /*0018*/ 	.byte	0x04, 0x17
        /*001a*/ 	.short	(.L_47 - .L_46)
.L_46:
        /*001c*/ 	.word	0x00000000
        /*0020*/ 	.short	0x0002
        /*0022*/ 	.short	0x0010
        /*0024*/ 	.byte	0x00, 0xf5, 0x21, 0x00


	//----- nvinfo : EIATTR_KPARAM_INFO
	.align		4
.L_47:
        /*0028*/ 	.byte	0x04, 0x17
        /*002a*/ 	.short	(.L_49 - .L_48)
.L_48:
        /*002c*/ 	.word	0x00000000
        /*0030*/ 	.short	0x0001
        /*0032*/ 	.short	0x0008
        /*0034*/ 	.byte	0x00, 0xf5, 0x21, 0x00


	//----- nvinfo : EIATTR_KPARAM_INFO
	.align		4
.L_49:
        /*0038*/ 	.byte	0x04, 0x17
        /*003a*/ 	.short	(.L_51 - .L_50)
.L_50:
        /*003c*/ 	.word	0x00000000
        /*0040*/ 	.short	0x0000
        /*0042*/ 	.short	0x0000
        /*0044*/ 	.byte	0x00, 0xf5, 0x21, 0x00


	//----- nvinfo : EIATTR_SPARSE_MMA_MASK
	.align		4
.L_51:
        /*0048*/ 	.byte	0x03, 0x50
        /*004a*/ 	.short	0x0000


	//----- nvinfo : EIATTR_MAXREG_COUNT
	.align		4
        /*004c*/ 	.byte	0x03, 0x1b
        /*004e*/ 	.short	0x00ff


	//----- nvinfo : EIATTR_NUM_BARRIERS
	.align		4
        /*0050*/ 	.byte	0x02, 0x4c
        /*0052*/ 	.byte	0x01
	.zero		1


	//----- nvinfo : EIATTR_MERCURY_ISA_VERSION
	.align		4
        /*0054*/ 	.byte	0x03, 0x5f
        /*0056*/ 	.short	0x0101


	//----- nvinfo : EIATTR_VRC_CTA_INIT_COUNT
	.align		4
        /*0058*/ 	.byte	0x02, 0x4a
	.zero		1
	.zero		1


	//----- nvinfo : EIATTR_EXIT_INSTR_OFFSETS
	.align		4
        /*005c*/ 	.byte	0x04, 0x1c
        /*005e*/ 	.short	(.L_53 - .L_52)


	//   ....[0]....
.L_52:
        /*0060*/ 	.word	0x000002a0


	//   ....[1]....
        /*0064*/ 	.word	0x00000310


	//----- nvinfo : EIATTR_CRS_STACK_SIZE
	.align		4
.L_53:
        /*0068*/ 	.byte	0x04, 0x1e
        /*006a*/ 	.short	(.L_55 - .L_54)
.L_54:
        /*006c*/ 	.word	0x00000000


	//----- nvinfo : EIATTR_CBANK_PARAM_SIZE
	.align		4
.L_55:
        /*0070*/ 	.byte	0x03, 0x19
        /*0072*/ 	.short	0x001c


	//----- nvinfo : EIATTR_PARAM_CBANK
	.align		4
        /*0074*/ 	.byte	0x04, 0x0a
        /*0076*/ 	.short	(.L_57 - .L_56)
	.align		4
.L_56:
        /*0078*/ 	.word	index@(.nv.constant0._Z19calculatePartialMSEPKiS0_Pfi)
        /*007c*/ 	.short	0x0380
        /*007e*/ 	.short	0x001c


	//----- nvinfo : EIATTR_SW_WAR
	.align		4
.L_57:
        /*0080*/ 	.byte	0x04, 0x36
        /*0082*/ 	.short	(.L_59 - .L_58)
.L_58:
        /*0084*/ 	.word	0x00000008
.L_59:


//--------------------- .nv.info._Z20calculatePartialSumsPKiS0_PiS1_i --------------------------
	.section	.nv.info._Z20calculatePartialSumsPKiS0_PiS1_i,"",@"SHT_CUDA_INFO"
	.sectionflags	@""
	.align	4


	//----- nvinfo : EIATTR_CUDA_API_VERSION
	.align		4
        /*0000*/ 	.byte	0x04, 0x37
        /*0002*/ 	.short	(.L_61 - .L_60)
.L_60:
        /*0004*/ 	.word	0x00000082


	//----- nvinfo : EIATTR_KPARAM_INFO
	.align		4
.L_61:
        /*0008*/ 	.byte	0x04, 0x17
        /*000a*/ 	.short	(.L_63 - .L_62)
.L_62:
        /*000c*/ 	.word	0x00000000
        /*0010*/ 	.short	0x0004
        /*0012*/ 	.short	0x0020
        /*0014*/ 	.byte	0x00, 0xf0, 0x11, 0x00


	//----- nvinfo : EIATTR_KPARAM_INFO
	.align		4
.L_63:
        /*0018*/ 	.byte	0x04, 0x17
        /*001a*/ 	.short	(.L_65 - .L_64)
.L_64:
        /*001c*/ 	.word	0x00000000
        /*0020*/ 	.short	0x0003
        /*0022*/ 	.short	0x0018
        /*0024*/ 	.byte	0x00, 0xf5, 0x21, 0x00


	//----- nvinfo : EIATTR_KPARAM_INFO
	.align		4
.L_65:
        /*0028*/ 	.byte	0x04, 0x17
        /*002a*/ 	.short	(.L_67 - .L_66)
.L_66:
        /*002c*/ 	.word	0x00000000
        /*0030*/ 	.short	0x0002
        /*0032*/ 	.short	0x0010
        /*0034*/ 	.byte	0x00, 0xf5, 0x21, 0x00


	//----- nvinfo : EIATTR_KPARAM_INFO
	.align		4
.L_67:
        /*0038*/ 	.byte	0x04, 0x17
        /*003a*/ 	.short	(.L_69 - .L_68)
.L_68:
        /*003c*/ 	.word	0x00000000
        /*0040*/ 	.short	0x0001
        /*0042*/ 	.short	0x0008
        /*0044*/ 	.byte	0x00, 0xf5, 0x21, 0x00


	//----- nvinfo : EIATTR_KPARAM_INFO
	.align		4
.L_69:
        /*0048*/ 	.byte	0x04, 0x17
        /*004a*/ 	.short	(.L_71 - .L_70)
.L_70:
        /*004c*/ 	.word	0x00000000
        /*0050*/ 	.short	0x0000
        /*0052*/ 	.short	0x0000
        /*0054*/ 	.byte	0x00, 0xf5, 0x21, 0x00


	//----- nvinfo : EIATTR_SPARSE_MMA_MASK
	.align		4
.L_71:
        /*0058*/ 	.byte	0x03, 0x50
        /*005a*/ 	.short	0x0000


	//----- nvinfo : EIATTR_MAXREG_COUNT
	.align		4
        /*005c*/ 	.byte	0x03, 0x1b
        /*005e*/ 	.short	0x00ff


	//----- nvinfo : EIATTR_NUM_BARRIERS
	.align		4
        /*0060*/ 	.byte	0x02, 0x4c
        /*0062*/ 	.byte	0x01
	.zero		1


	//----- nvinfo : EIATTR_MERCURY_ISA_VERSION
	.align		4
        /*0064*/ 	.byte	0x03, 0x5f
        /*0066*/ 	.short	0x0101


	//----- nvinfo : EIATTR_VRC_CTA_INIT_COUNT
	.align		4
        /*0068*/ 	.byte	0x02, 0x4a
	.zero		1
	.zero		1


	//----- nvinfo : EIATTR_EXIT_INSTR_OFFSETS
	.align		4
        /*006c*/ 	.byte	0x04, 0x1c
        /*006e*/ 	.short	(.L_73 - .L_72)


	//   ....[0]....
.L_72:
        /*0070*/ 	.word	0x00000300


	//   ....[1]....
        /*0074*/ 	.word	0x000003a0


	//----- nvinfo : EIATTR_CRS_STACK_SIZE
	.align		4
.L_73:
        /*0078*/ 	.byte	0x04, 0x1e
        /*007a*/ 	.short	(.L_75 - .L_74)
.L_74:
        /*007c*/ 	.word	0x00000000


	//----- nvinfo : EIATTR_CBANK_PARAM_SIZE
	.align		4
.L_75:
        /*0080*/ 	.byte	0x03, 0x19
        /*0082*/ 	.short	0x0024


	//----- nvinfo : EIATTR_PARAM_CBANK
	.align		4
        /*0084*/ 	.byte	0x04, 0x0a
        /*0086*/ 	.short	(.L_77 - .L_76)
	.align		4
.L_76:
        /*0088*/ 	.word	index@(.nv.constant0._Z20calculatePartialSumsPKiS0_PiS1_i)
        /*008c*/ 	.short	0x0380
        /*008e*/ 	.short	0x0024


	//----- nvinfo : EIATTR_SW_WAR
	.align		4
.L_77:
        /*0090*/ 	.byte	0x04, 0x36
        /*0092*/ 	.short	(.L_79 - .L_78)
.L_78:
        /*0094*/ 	.word	0x00000008
.L_79:


//--------------------- .nv.info._Z28calculatePartialCoefficientsPKiS0_iiPfS1_i --------------------------
	.section	.nv.info._Z28calculatePartialCoefficientsPKiS0_iiPfS1_i,"",@"SHT_CUDA_INFO"
	.sectionflags	@""
	.align	4


	//----- nvinfo : EIATTR_CUDA_API_VERSION
	.align		4
        /*0000*/ 	.byte	0x04, 0x37
        /*0002*/ 	.short	(.L_81 - .L_80)
.L_80:
        /*0004*/ 	.word	0x00000082


	//----- nvinfo : EIATTR_KPARAM_INFO
	.align		4
.L_81:
        /*0008*/ 	.byte	0x04, 0x17
        /*000a*/ 	.short	(.L_83 - .L_82)
.L_82:
        /*000c*/ 	.word	0x00000000
        /*0010*/ 	.short	0x0006
        /*0012*/ 	.short	0x0028
        /*0014*/ 	.byte	0x00, 0xf0, 0x11, 0x00


	//----- nvinfo : EIATTR_KPARAM_INFO
	.align		4
.L_83:
        /*0018*/ 	.byte	0x04, 0x17
        /*001a*/ 	.short	(.L_85 - .L_84)
.L_84:
        /*001c*/ 	.word	0x00000000
        /*0020*/ 	.short	0x0005
        /*0022*/ 	.short	0x0020
        /*0024*/ 	.byte	0x00, 0xf5, 0x21, 0x00


	//----- nvinfo : EIATTR_KPARAM_INFO
	.align		4
.L_85:
        /*0028*/ 	.byte	0x04, 0x17
        /*002a*/ 	.short	(.L_87 - .L_86)
.L_86:
        /*002c*/ 	.word	0x00000000
        /*0030*/ 	.short	0x0004
        /*0032*/ 	.short	0x0018
        /*0034*/ 	.byte	0x00, 0xf5, 0x21, 0x00


	//----- nvinfo : EIATTR_KPARAM_INFO
	.align		4
.L_87:
        /*0038*/ 	.byte	0x04, 0x17
        /*003a*/ 	.short	(.L_89 - .L_88)
.L_88:
        /*003c*/ 	.word	0x00000000
        /*0040*/ 	.short	0x0003
        /*0042*/ 	.short	0x0014
        /*0044*/ 	.byte	0x00, 0xf0, 0x11, 0x00


	//----- nvinfo : EIATTR_KPARAM_INFO
	.align		4
.L_89:
        /*0048*/ 	.byte	0x04, 0x17
        /*004a*/ 	.short	(.L_91 - .L_90)
.L_90:
        /*004c*/ 	.word	0x00000000
        /*0050*/ 	.short	0x0002
        /*0052*/ 	.short	0x0010
        /*0054*/ 	.byte	0x00, 0xf0, 0x11, 0x00


	//----- nvinfo : EIATTR_KPARAM_INFO
	.align		4
.L_91:
        /*0058*/ 	.byte	0x04, 0x17
        /*005a*/ 	.short	(.L_93 - .L_92)
.L_92:
        /*005c*/ 	.word	0x00000000
        /*0060*/ 	.short	0x0001
        /*0062*/ 	.short	0x0008
        /*0064*/ 	.byte	0x00, 0xf5, 0x21, 0x00


	//----- nvinfo : EIATTR_KPARAM_INFO
	.align		4
.L_93:
        /*0068*/ 	.byte	0x04, 0x17
        /*006a*/ 	.short	(.L_95 - .L_94)
.L_94:
        /*006c*/ 	.word	0x00000000
        /*0070*/ 	.short	0x0000
        /*0072*/ 	.short	0x0000
        /*0074*/ 	.byte	0x00, 0xf5, 0x21, 0x00


	//----- nvinfo : EIATTR_SPARSE_MMA_MASK
	.align		4
.L_95:
        /*0078*/ 	.byte	0x03, 0x50
        /*007a*/ 	.short	0x0000


	//----- nvinfo : EIATTR_MAXREG_COUNT
	.align		4
        /*007c*/ 	.byte	0x03, 0x1b
        /*007e*/ 	.short	0x00ff


	//----- nvinfo : EIATTR_NUM_BARRIERS
	.align		4
        /*0080*/ 	.byte	0x02, 0x4c
        /*0082*/ 	.byte	0x01
	.zero		1


	//----- nvinfo : EIATTR_MERCURY_ISA_VERSION
	.align		4
        /*0084*/ 	.byte	0x03, 0x5f
        /*0086*/ 	.short	0x0101


	//----- nvinfo : EIATTR_VRC_CTA_INIT_COUNT
	.align		4
        /*0088*/ 	.byte	0x02, 0x4a
	.zero		1
	.zero		1


	//----- nvinfo : EIATTR_EXIT_INSTR_OFFSETS
	.align		4
        /*008c*/ 	.byte	0x04, 0x1c
        /*008e*/ 	.short	(.L_97 - .L_96)


	//   ....[0]....
.L_96:
        /*0090*/ 	.word	0x00000360


	//   ....[1]....
        /*0094*/ 	.word	0x00000400


	//----- nvinfo : EIATTR_CRS_STACK_SIZE
	.align		4
.L_97:
        /*0098*/ 	.byte	0x04, 0x1e
        /*009a*/ 	.short	(.L_99 - .L_98)
.L_98:
        /*009c*/ 	.word	0x00000000


	//----- nvinfo : EIATTR_CBANK_PARAM_SIZE
	.align		4
.L_99:
        /*00a0*/ 	.byte	0x03, 0x19
        /*00a2*/ 	.short	0x002c


	//----- nvinfo : EIATTR_PARAM_CBANK
	.align		4
        /*00a4*/ 	.byte	0x04, 0x0a
        /*00a6*/ 	.short	(.L_101 - .L_100)
	.align		4
.L_100:
        /*00a8*/ 	.word	index@(.nv.constant0._Z28calculatePartialCoefficientsPKiS0_iiPfS1_i)
        /*00ac*/ 	.short	0x0380
        /*00ae*/ 	.short	0x002c


	//----- nvinfo : EIATTR_SW_WAR
	.align		4
.L_101:
        /*00b0*/ 	.byte	0x04, 0x36
        /*00b2*/ 	.short	(.L_103 - .L_102)
.L_102:
        /*00b4*/ 	.word	0x00000008
.L_103:


//--------------------- .nv.callgraph             --------------------------
	.section	.nv.callgraph,"",@"SHT_CUDA_CALLGRAPH"
	.align	4
	.sectionentsize	8
	.align		4
        /*0000*/ 	.word	0x00000000
	.align		4
        /*0004*/ 	.word	0xffffffff
	.align		4
        /*0008*/ 	.word	0x00000000
	.align		4
        /*000c*/ 	.word	0xfffffffe
	.align		4
        /*0010*/ 	.word	0x00000000
	.align		4
        /*0014*/ 	.word	0xfffffffd
	.align		4
        /*0018*/ 	.word	0x00000000
	.align		4
        /*001c*/ 	.word	0xfffffffc


//--------------------- .text._Z15makePredictionsPKiPiiii --------------------------
	.section	.text._Z15makePredictionsPKiPiiii,"ax",@progbits
	.align	128
        .global         _Z15makePredictionsPKiPiiii
        .type           _Z15makePredictionsPKiPiiii,@function
        .size           _Z15makePredictionsPKiPiiii,(.L_x_16 - _Z15makePredictionsPKiPiiii)
        .other          _Z15makePredictionsPKiPiiii,@"STO_CUDA_ENTRY STV_DEFAULT"
_Z15makePredictionsPKiPiiii:
.text._Z15makePredictionsPKiPiiii:
[----:B------:R-:W-:Y:S01]  /*0000*/  LDC R1, c[0x0][0x37c] ;  /* 0x0000df00ff017b82 */ /* 0x000fe20000000800 */
[----:B------:R-:W0:Y:S07]  /*0010*/  S2R R7, SR_TID.X ;  /* 0x0000000000077919 */ /* 0x000e2e0000002100 */
[----:B------:R-:W0:Y:S01]  /*0020*/  S2UR UR4, SR_CTAID.X ;  /* 0x00000000000479c3 */ /* 0x000e220000002500 */
[----:B------:R-:W1:Y:S07]  /*0030*/  LDCU UR5, c[0x0][0x398] ;  /* 0x00007300ff0577ac */ /* 0x000e6e0008000800 */
[----:B------:R-:W0:Y:S02]  /*0040*/  LDC R0, c[0x0][0x360] ;  /* 0x0000d800ff007b82 */ /* 0x000e240000000800 */
[----:B0-----:R-:W-:-:S05]  /*0050*/  IMAD R7, R0, UR4, R7 ;  /* 0x0000000400077c24 */ /* 0x001fca000f8e0207 */
[----:B-1----:R-:W-:-:S13]  /*0060*/  ISETP.GE.AND P0, PT, R7, UR5, PT ;  /* 0x0000000507007c0c */ /* 0x002fda000bf06270 */
[----:B------:R-:W-:Y:S05]  /*0070*/  @P0 EXIT ;  /* 0x000000000000094d */ /* 0x000fea0003800000 */
[----:B------:R-:W0:Y:S01]  /*0080*/  LDC.64 R2, c[0x0][0x380] ;  /* 0x0000e000ff027b82 */ /* 0x000e220000000a00 */
[----:B------:R-:W1:Y:S07]  /*0090*/  LDCU.64 UR4, c[0x0][0x358] ;  /* 0x00006b00ff0477ac */ /* 0x000e6e0008000a00 */
[----:B------:R-:W2:Y:S08]  /*00a0*/  LDC.64 R4, c[0x0][0x388] ;  /* 0x0000e200ff047b82 */ /* 0x000eb00000000a00 */
[----:B------:R-:W3:Y:S01]  /*00b0*/  LDC.64 R8, c[0x0][0x390] ;  /* 0x0000e400ff087b82 */ /* 0x000ee20000000a00 */
[----:B0-----:R-:W-:-:S06]  /*00c0*/  IMAD.WIDE R2, R7, 0x4, R2 ;  /* 0x0000000407027825 */ /* 0x001fcc00078e0202 */
[----:B-1----:R-:W3:Y:S01]  /*00d0*/  LDG.E R2, desc[UR4][R2.64] ;  /* 0x0000000402027981 */ /* 0x002ee2000c1e1900 */
[----:B--2---:R-:W-:-:S04]  /*00e0*/  IMAD.WIDE R4, R7, 0x4, R4 ;  /* 0x0000000407047825 */ /* 0x004fc800078e0204 */
[----:B---3--:R-:W-:-:S05]  /*00f0*/  IMAD R7, R2, R8, R9 ;  /* 0x0000000802077224 */ /* 0x008fca00078e0209 */
[----:B------:R-:W-:Y:S01]  /*0100*/  STG.E desc[UR4][R4.64], R7 ;  /* 0x0000000704007986 */ /* 0x000fe2000c101904 */
[----:B------:R-:W-:Y:S05]  /*0110*/  EXIT ;  /* 0x000000000000794d */ /* 0x000fea0003800000 */
.L_x_0:
[----:B------:R-:W-:-:S00]  /*0120*/  BRA `(.L_x_0) ;  /* 0xfffffffc00fc7947 */ /* 0x000fc0000383ffff */
[----:B------:R-:W-:-:S00]  /*0130*/  NOP ;  /* 0x0000000000007918 */ /* 0x000fc00000000000 */
        /* <DEDUP_REMOVED lines=12> */
.L_x_16:


//--------------------- .text._Z19calculatePartialMSEPKiS0_Pfi --------------------------
	.section	.text._Z19calculatePartialMSEPKiS0_Pfi,"ax",@progbits
	.align	128
        .global         _Z19calculatePartialMSEPKiS0_Pfi
        .type           _Z19calculatePartialMSEPKiS0_Pfi,@function
        .size           _Z19calculatePartialMSEPKiS0_Pfi,(.L_x_17 - _Z19calculatePartialMSEPKiS0_Pfi)
        .other          _Z19calculatePartialMSEPKiS0_Pfi,@"STO_CUDA_ENTRY STV_DEFAULT"
_Z19calculatePartialMSEPKiS0_Pfi:
.text._Z19calculatePartialMSEPKiS0_Pfi:
[----:B------:R-:W-:Y:S01]  /*0000*/  LDC R1, c[0x0][0x37c] ;  /* 0x0000df00ff017b82 */ /* 0x000fe20000000800 */
[----:B------:R-:W0:Y:S07]  /*0010*/  S2R R9, SR_TID.X ;  /* 0x0000000000097919 */ /* 0x000e2e0000002100 */
[----:B------:R-:W1:Y:S01]  /*0020*/  S2UR UR6, SR_CTAID.X ;  /* 0x00000000000679c3 */ /* 0x000e620000002500 */
[----:B------:R-:W2:Y:S01]  /*0030*/  LDCU UR7, c[0x0][0x398] ;  /* 0x00007300ff0777ac */ /* 0x000ea20008000800 */
[----:B------:R-:W-:Y:S01]  /*0040*/  BSSY.RECONVERGENT B0, `(.L_x_1) ;  /* 0x0000018000007945 */ /* 0x000fe20003800200 */
[----:B------:R-:W-:-:S05]  /*0050*/  UMOV UR4, 0x400 ;  /* 0x0000040000047882 */ /* 0x000fca0000000000 */
[----:B------:R-:W1:Y:S08]  /*0060*/  LDC R6, c[0x0][0x360] ;  /* 0x0000d800ff067b82 */ /* 0x000e700000000800 */
[----:B------:R-:W3:Y:S01]  /*0070*/  S2UR UR5, SR_CgaCtaId ;  /* 0x00000000000579c3 */ /* 0x000ee20000008800 */
[----:B0-----:R-:W-:Y:S01]  /*0080*/  ISETP.NE.AND P0, PT, R9, RZ, PT ;  /* 0x000000ff0900720c */ /* 0x001fe20003f05270 */
[C---:B-1----:R-:W-:Y:S01]  /*0090*/  IMAD R7, R6.reuse, UR6, R9 ;  /* 0x0000000606077c24 */ /* 0x042fe2000f8e0209 */
[----:B------:R-:W-:-:S04]  /*00a0*/  ISETP.GE.U32.AND P2, PT, R6, 0x2, PT ;  /* 0x000000020600780c */ /* 0x000fc80003f46070 */
[----:B--2---:R-:W-:Y:S01]  /*00b0*/  ISETP.GE.AND P1, PT, R7, UR7, PT ;  /* 0x0000000707007c0c */ /* 0x004fe2000bf26270 */
[----:B------:R-:W0:Y:S01]  /*00c0*/  LDCU.64 UR6, c[0x0][0x358] ;  /* 0x00006b00ff0677ac */ /* 0x000e220008000a00 */
[----:B---3--:R-:W-:-:S06]  /*00d0*/  ULEA UR4, UR5, UR4, 0x18 ;  /* 0x0000000405047291 */ /* 0x008fcc000f8ec0ff */
[----:B------:R-:W-:-:S05]  /*00e0*/  LEA R0, R9, UR4, 0x2 ;  /* 0x0000000409007c11 */ /* 0x000fca000f8e10ff */
[----:B------:R1:W-:Y:S01]  /*00f0*/  STS [R0], RZ ;  /* 0x000000ff00007388 */ /* 0x0003e20000000800 */
[----:B------:R-:W-:Y:S06]  /*0100*/  BAR.SYNC.DEFER_BLOCKING 0x0 ;  /* 0x0000000000007b1d */ /* 0x000fec0000010000 */
[----:B------:R-:W-:Y:S05]  /*0110*/  @P1 BRA `(.L_x_2) ;  /* 0x0000000000281947 */ /* 0x000fea0003800000 */
[----:B------:R-:W2:Y:S08]  /*0120*/  LDC.64 R2, c[0x0][0x380] ;  /* 0x0000e000ff027b82 */ /* 0x000eb00000000a00 */
[----:B------:R-:W3:Y:S01]  /*0130*/  LDC.64 R4, c[0x0][0x388] ;  /* 0x0000e200ff047b82 */ /* 0x000ee20000000a00 */
[----:B--2---:R-:W-:-:S06]  /*0140*/  IMAD.WIDE R2, R7, 0x4, R2 ;  /* 0x0000000407027825 */ /* 0x004fcc00078e0202 */
[----:B0-----:R-:W2:Y:S01]  /*0150*/  LDG.E R2, desc[UR6][R2.64] ;  /* 0x0000000602027981 */ /* 0x001ea2000c1e1900 */
[----:B---3--:R-:W-:-:S06]  /*0160*/  IMAD.WIDE R4, R7, 0x4, R4 ;  /* 0x0000000407047825 */ /* 0x008fcc00078e0204 */
[----:B------:R-:W2:Y:S02]  /*0170*/  LDG.E R5, desc[UR6][R4.64] ;  /* 0x0000000604057981 */ /* 0x000ea4000c1e1900 */
[----:B--2---:R-:W-:-:S04]  /*0180*/  IMAD.IADD R7, R2, 0x1, -R5 ;  /* 0x0000000102077824 */ /* 0x004fc800078e0a05 */
[----:B------:R-:W-:-:S05]  /*0190*/  IMAD R7, R7, R7, RZ ;  /* 0x0000000707077224 */ /* 0x000fca00078e02ff */
[----:B------:R-:W-:-:S05]  /*01a0*/  I2FP.F32.U32 R7, R7 ;  /* 0x0000000700077245 */ /* 0x000fca0000201000 */
[----:B------:R2:W-:Y:S02]  /*01b0*/  STS [R0], R7 ;  /* 0x0000000700007388 */ /* 0x0005e40000000800 */
.L_x_2:
[----:B0-----:R-:W-:Y:S05]  /*01c0*/  BSYNC.RECONVERGENT B0 ;  /* 0x0000000000007941 */ /* 0x001fea0003800200 */
.L_x_1:
[----:B------:R-:W-:Y:S06]  /*01d0*/  BAR.SYNC.DEFER_BLOCKING 0x0 ;  /* 0x0000000000007b1d */ /* 0x000fec0000010000 */
[----:B------:R-:W-:Y:S05]  /*01e0*/  @!P2 BRA `(.L_x_3) ;  /* 0x00000000002ca947 */ /* 0x000fea0003800000 */
.L_x_4:
[----:B------:R-:W-:-:S04]  /*01f0*/  SHF.R.U32.HI R4, RZ, 0x1, R6 ;  /* 0x00000001ff047819 */ /* 0x000fc80000011606 */
[----:B------:R-:W-:-:S13]  /*0200*/  ISETP.GE.U32.AND P1, PT, R9, R4, PT ;  /* 0x000000040900720c */ /* 0x000fda0003f26070 */
[----:B------:R-:W-:Y:S01]  /*0210*/  @!P1 IMAD R2, R4, 0x4, R0 ;  /* 0x0000000404029824 */ /* 0x000fe200078e0200 */
[----:B------:R-:W-:Y:S05]  /*0220*/  @!P1 LDS R3, [R0] ;  /* 0x0000000000039984 */ /* 0x000fea0000000800 */
[----:B------:R-:W0:Y:S02]  /*0230*/  @!P1 LDS R2, [R2] ;  /* 0x0000000002029984 */ /* 0x000e240000000800 */
[----:B0-----:R-:W-:-:S05]  /*0240*/  @!P1 FADD R3, R2, R3 ;  /* 0x0000000302039221 */ /* 0x001fca0000000000 */
[----:B------:R0:W-:Y:S01]  /*0250*/  @!P1 STS [R0], R3 ;  /* 0x0000000300009388 */ /* 0x0001e20000000800 */
[----:B------:R-:W-:Y:S01]  /*0260*/  BAR.SYNC.DEFER_BLOCKING 0x0 ;  /* 0x0000000000007b1d */ /* 0x000fe20000010000 */
[----:B------:R-:W-:Y:S01]  /*0270*/  ISETP.GT.U32.AND P1, PT, R6, 0x3, PT ;  /* 0x000000030600780c */ /* 0x000fe20003f24070 */
[----:B------:R-:W-:-:S12]  /*0280*/  IMAD.MOV.U32 R6, RZ, RZ, R4 ;  /* 0x000000ffff067224 */ /* 0x000fd800078e0004 */
[----:B0-----:R-:W-:Y:S05]  /*0290*/  @P1 BRA `(.L_x_4) ;  /* 0xfffffffc00d41947 */ /* 0x001fea000383ffff */
.L_x_3:
[----:B------:R-:W-:Y:S05]  /*02a0*/  @P0 EXIT ;  /* 0x000000000000094d */ /* 0x000fea0003800000 */
[----:B------:R-:W0:Y:S01]  /*02b0*/  S2UR UR5, SR_CgaCtaId ;  /* 0x00000000000579c3 */ /* 0x000e220000008800 */
[----:B------:R-:W-:-:S07]  /*02c0*/  UMOV UR4, 0x400 ;  /* 0x0000040000047882 */ /* 0x000fce0000000000 */
[----:B------:R-:W3:Y:S01]  /*02d0*/  LDC.64 R2, c[0x0][0x390] ;  /* 0x0000e400ff027b82 */ /* 0x000ee20000000a00 */
[----:B0-----:R-:W-:-:S09]  /*02e0*/  ULEA UR4, UR5, UR4, 0x18 ;  /* 0x0000000405047291 */ /* 0x001fd2000f8ec0ff */
[----:B------:R-:W3:Y:S04]  /*02f0*/  LDS R5, [UR4] ;  /* 0x00000004ff057984 */ /* 0x000ee80008000800 */
[----:B---3--:R-:W-:Y:S01]  /*0300*/  REDG.E.ADD.F32.FTZ.RN.STRONG.GPU desc[UR6][R2.64], R5 ;  /* 0x00000005020079a6 */ /* 0x008fe2000c12f306 */
[----:B------:R-:W-:Y:S05]  /*0310*/  EXIT ;  /* 0x000000000000794d */ /* 0x000fea0003800000 */
.L_x_5:
        /* <DEDUP_REMOVED lines=14> */
.L_x_17:


//--------------------- .text._Z20calculatePartialSumsPKiS0_PiS1_i --------------------------
	.section	.text._Z20calculatePartialSumsPKiS0_PiS1_i,"ax",@progbits
	.align	128
        .global         _Z20calculatePartialSumsPKiS0_PiS1_i
        .type           _Z20calculatePartialSumsPKiS0_PiS1_i,@function
        .size           _Z20calculatePartialSumsPKiS0_PiS1_i,(.L_x_18 - _Z20calculatePartialSumsPKiS0_PiS1_i)
        .other          _Z20calculatePartialSumsPKiS0_PiS1_i,@"STO_CUDA_ENTRY STV_DEFAULT"
_Z20calculatePartialSumsPKiS0_PiS1_i:
.text._Z20calculatePartialSumsPKiS0_PiS1_i:
[----:B------:R-:W-:Y:S01]  /*0000*/  LDC R1, c[0x0][0x37c] ;  /* 0x0000df00ff017b82 */ /* 0x000fe20000000800 */
[----:B------:R-:W0:Y:S01]  /*0010*/  S2R R7, SR_CTAID.X ;  /* 0x0000000000077919 */ /* 0x000e220000002500 */
[----:B------:R-:W0:Y:S01]  /*0020*/  LDCU UR4, c[0x0][0x360] ;  /* 0x00006c00ff0477ac */ /* 0x000e220008000800 */
[----:B------:R-:W-:Y:S01]  /*0030*/  IMAD.MOV.U32 R6, RZ, RZ, RZ ;  /* 0x000000ffff067224 */ /* 0x000fe200078e00ff */
[----:B------:R-:W0:Y:S01]  /*0040*/  S2R R10, SR_TID.X ;  /* 0x00000000000a7919 */ /* 0x000e220000002100 */
[----:B------:R-:W1:Y:S01]  /*0050*/  LDCU UR5, c[0x0][0x3a0] ;  /* 0x00007400ff0577ac */ /* 0x000e620008000800 */
[----:B------:R-:W-:Y:S01]  /*0060*/  IMAD.MOV.U32 R8, RZ, RZ, RZ ;  /* 0x000000ffff087224 */ /* 0x000fe200078e00ff */
[----:B------:R-:W2:Y:S01]  /*0070*/  LDCU.64 UR6, c[0x0][0x358] ;  /* 0x00006b00ff0677ac */ /* 0x000ea20008000a00 */
[----:B0-----:R-:W-:-:S05]  /*0080*/  IMAD R7, R7, UR4, R10 ;  /* 0x0000000407077c24 */ /* 0x001fca000f8e020a */
[----:B-1----:R-:W-:-:S13]  /*0090*/  ISETP.GE.AND P0, PT, R7, UR5, PT ;  /* 0x0000000507007c0c */ /* 0x002fda000bf06270 */
[----:B------:R-:W0:Y:S08]  /*00a0*/  @!P0 LDC.64 R2, c[0x0][0x380] ;  /* 0x0000e000ff028b82 */ /* 0x000e300000000a00 */
[----:B------:R-:W1:Y:S01]  /*00b0*/  @!P0 LDC.64 R4, c[0x0][0x388] ;  /* 0x0000e200ff048b82 */ /* 0x000e620000000a00 */
[----:B0-----:R-:W-:-:S05]  /*00c0*/  @!P0 IMAD.WIDE R2, R7, 0x4, R2 ;  /* 0x0000000407028825 */ /* 0x001fca00078e0202 */
[----:B--2---:R-:W2:Y:S01]  /*00d0*/  @!P0 LDG.E R6, desc[UR6][R2.64] ;  /* 0x0000000602068981 */ /* 0x004ea2000c1e1900 */
[----:B-1----:R-:W-:-:S05]  /*00e0*/  @!P0 IMAD.WIDE R4, R7, 0x4, R4 ;  /* 0x0000000407048825 */ /* 0x002fca00078e0204 */
[----:B------:R-:W3:Y:S01]  /*00f0*/  @!P0 LDG.E R8, desc[UR6][R4.64] ;  /* 0x0000000604088981 */ /* 0x000ee2000c1e1900 */
[----:B------:R-:W0:Y:S01]  /*0100*/  S2R R7, SR_CgaCtaId ;  /* 0x0000000000077919 */ /* 0x000e220000008800 */
[----:B------:R-:W-:-:S04]  /*0110*/  MOV R0, 0x400 ;  /* 0x0000040000007802 */ /* 0x000fc80000000f00 */
[----:B0-----:R-:W-:Y:S02]  /*0120*/  LEA R7, R7, R0, 0x18 ;  /* 0x0000000007077211 */ /* 0x001fe400078ec0ff */
[----:B------:R-:W-:-:S04]  /*0130*/  MOV R0, UR4 ;  /* 0x0000000400007c02 */ /* 0x000fc80008000f00 */
[C---:B------:R-:W-:Y:S01]  /*0140*/  ISETP.GE.U32.AND P0, PT, R0.reuse, 0x2, PT ;  /* 0x000000020000780c */ /* 0x040fe20003f06070 */
[--C-:B------:R-:W-:Y:S02]  /*0150*/  IMAD R9, R0, 0x4, R7.reuse ;  /* 0x0000000400097824 */ /* 0x100fe400078e0207 */
[----:B------:R-:W-:-:S03]  /*0160*/  IMAD R7, R10, 0x4, R7 ;  /* 0x000000040a077824 */ /* 0x000fc600078e0207 */
[----:B------:R-:W-:Y:S02]  /*0170*/  LEA R11, R10, R9, 0x2 ;  /* 0x000000090a0b7211 */ /* 0x000fe400078e10ff */
[----:B--2---:R0:W-:Y:S04]  /*0180*/  STS [R7], R6 ;  /* 0x0000000607007388 */ /* 0x0041e80000000800 */
[----:B---3--:R0:W-:Y:S01]  /*0190*/  STS [R11], R8 ;  /* 0x000000080b007388 */ /* 0x0081e20000000800 */
[----:B------:R-:W-:Y:S06]  /*01a0*/  BAR.SYNC.DEFER_BLOCKING 0x0 ;  /* 0x0000000000007b1d */ /* 0x000fec0000010000 */
[----:B------:R-:W-:Y:S05]  /*01b0*/  @!P0 BRA `(.L_x_6) ;  /* 0x00000000004c8947 */ /* 0x000fea0003800000 */
.L_x_9:
[----:B0-----:R-:W-:Y:S01]  /*01c0*/  SHF.R.U32.HI R8, RZ, 0x1, R0 ;  /* 0x00000001ff087819 */ /* 0x001fe20000011600 */
[----:B------:R-:W-:Y:S03]  /*01d0*/  BSSY.RECONVERGENT B0, `(.L_x_7) ;  /* 0x000000d000007945 */ /* 0x000fe60003800200 */
[----:B------:R-:W-:-:S13]  /*01e0*/  ISETP.GE.U32.AND P0, PT, R10, R8, PT ;  /* 0x000000080a00720c */ /* 0x000fda0003f06070 */
[----:B------:R-:W-:Y:S05]  /*01f0*/  @P0 BRA `(.L_x_8) ;  /* 0x0000000000280947 */ /* 0x000fea0003800000 */
[----:B------:R-:W-:Y:S01]  /*0200*/  IMAD R2, R8, 0x4, R7 ;  /* 0x0000000408027824 */ /* 0x000fe200078e0207 */
[----:B------:R-:W-:Y:S05]  /*0210*/  LDS R3, [R7] ;  /* 0x0000000007037984 */ /* 0x000fea0000000800 */
[----:B------:R-:W0:Y:S02]  /*0220*/  LDS R2, [R2] ;  /* 0x0000000002027984 */ /* 0x000e240000000800 */
[----:B0-----:R-:W-:Y:S01]  /*0230*/  IMAD.IADD R4, R2, 0x1, R3 ;  /* 0x0000000102047824 */ /* 0x001fe200078e0203 */
[----:B------:R-:W-:-:S04]  /*0240*/  LEA R3, R8, R11, 0x2 ;  /* 0x0000000b08037211 */ /* 0x000fc800078e10ff */
[----:B------:R-:W-:Y:S04]  /*0250*/  STS [R7], R4 ;  /* 0x0000000407007388 */ /* 0x000fe80000000800 */
[----:B------:R-:W-:Y:S04]  /*0260*/  LDS R3, [R3] ;  /* 0x0000000003037984 */ /* 0x000fe80000000800 */
[----:B------:R-:W0:Y:S02]  /*0270*/  LDS R6, [R11] ;  /* 0x000000000b067984 */ /* 0x000e240000000800 */
[----:B0-----:R-:W-:-:S05]  /*0280*/  IMAD.IADD R6, R3, 0x1, R6 ;  /* 0x0000000103067824 */ /* 0x001fca00078e0206 */
[----:B------:R0:W-:Y:S02]  /*0290*/  STS [R11], R6 ;  /* 0x000000060b007388 */ /* 0x0001e40000000800 */
.L_x_8:
[----:B------:R-:W-:Y:S05]  /*02a0*/  BSYNC.RECONVERGENT B0 ;  /* 0x0000000000007941 */ /* 0x000fea0003800200 */
.L_x_7:
[----:B------:R-:W-:Y:S01]  /*02b0*/  BAR.SYNC.DEFER_BLOCKING 0x0 ;  /* 0x0000000000007b1d */ /* 0x000fe20000010000 */
[----:B------:R-:W-:Y:S02]  /*02c0*/  ISETP.GT.U32.AND P0, PT, R0, 0x3, PT ;  /* 0x000000030000780c */ /* 0x000fe40003f04070 */
[----:B------:R-:W-:-:S11]  /*02d0*/  MOV R0, R8 ;  /* 0x0000000800007202 */ /* 0x000fd60000000f00 */
[----:B------:R-:W-:Y:S05]  /*02e0*/  @P0 BRA `(.L_x_9) ;  /* 0xfffffffc00b40947 */ /* 0x000fea000383ffff */
.L_x_6:
[----:B------:R-:W-:-:S13]  /*02f0*/  ISETP.NE.AND P0, PT, R10, RZ, PT ;  /* 0x000000ff0a00720c */ /* 0x000fda0003f05270 */
[----:B------:R-:W-:Y:S05]  /*0300*/  @P0 EXIT ;  /* 0x000000000000094d */ /* 0x000fea0003800000 */
[----:B------:R-:W1:Y:S01]  /*0310*/  S2UR UR5, SR_CgaCtaId ;  /* 0x00000000000579c3 */ /* 0x000e620000008800 */
[----:B------:R-:W-:Y:S01]  /*0320*/  UMOV UR4, 0x400 ;  /* 0x0000040000047882 */ /* 0x000fe20000000000 */
[----:B------:R-:W-:Y:S06]  /*0330*/  LDS R9, [R9] ;  /* 0x0000000009097984 */ /* 0x000fec0000000800 */
[----:B------:R-:W2:Y:S08]  /*0340*/  LDC.64 R2, c[0x0][0x390] ;  /* 0x0000e400ff027b82 */ /* 0x000eb00000000a00 */
[----:B------:R-:W3:Y:S01]  /*0350*/  LDC.64 R4, c[0x0][0x398] ;  /* 0x0000e600ff047b82 */ /* 0x000ee20000000a00 */
[----:B-1----:R-:W-:-:S09]  /*0360*/  ULEA UR4, UR5, UR4, 0x18 ;  /* 0x0000000405047291 */ /* 0x002fd2000f8ec0ff */
[----:B0-----:R-:W2:Y:S04]  /*0370*/  LDS R7, [UR4] ;  /* 0x00000004ff077984 */ /* 0x001ea80008000800 */
[----:B--2---:R-:W-:Y:S04]  /*0380*/  REDG.E.ADD.STRONG.GPU desc[UR6][R2.64], R7 ;  /* 0x000000070200798e */ /* 0x004fe8000c12e106 */
[----:B---3--:R-:W-:Y:S01]  /*0390*/  REDG.E.ADD.STRONG.GPU desc[UR6][R4.64], R9 ;  /* 0x000000090400798e */ /* 0x008fe2000c12e106 */
[----:B------:R-:W-:Y:S05]  /*03a0*/  EXIT ;  /* 0x000000000000794d */ /* 0x000fea0003800000 */
.L_x_10:
        /* <DEDUP_REMOVED lines=13> */
.L_x_18:


//--------------------- .text._Z28calculatePartialCoefficientsPKiS0_iiPfS1_i --------------------------
	.section	.text._Z28calculatePartialCoefficientsPKiS0_iiPfS1_i,"ax",@progbits
	.align	128
        .global         _Z28calculatePartialCoefficientsPKiS0_iiPfS1_i
        .type           _Z28calculatePartialCoefficientsPKiS0_iiPfS1_i,@function
        .size           _Z28calculatePartialCoefficientsPKiS0_iiPfS1_i,(.L_x_19 - _Z28calculatePartialCoefficientsPKiS0_iiPfS1_i)
        .other          _Z28calculatePartialCoefficientsPKiS0_iiPfS1_i,@"STO_CUDA_ENTRY STV_DEFAULT"
_Z28calculatePartialCoefficientsPKiS0_iiPfS1_i:
.text._Z28calculatePartialCoefficientsPKiS0_iiPfS1_i:
[----:B------:R-:W-:Y:S01]  /*0000*/  LDC R1, c[0x0][0x37c] ;  /* 0x0000df00ff017b82 */ /* 0x000fe20000000800 */
[----:B------:R-:W0:Y:S01]  /*0010*/  S2R R7, SR_CTAID.X ;  /* 0x0000000000077919 */ /* 0x000e220000002500 */
[----:B------:R-:W0:Y:S06]  /*0020*/  LDCU UR7, c[0x0][0x360] ;  /* 0x00006c00ff0777ac */ /* 0x000e2c0008000800 */
[----:B------:R-:W1:Y:S01]  /*0030*/  LDC.64 R2, c[0x0][0x380] ;  /* 0x0000e000ff027b82 */ /* 0x000e620000000a00 */
[----:B------:R-:W0:Y:S01]  /*0040*/  S2R R0, SR_TID.X ;  /* 0x0000000000007919 */ /* 0x000e220000002100 */
[----:B------:R-:W2:Y:S01]  /*0050*/  LDCU UR4, c[0x0][0x3a8] ;  /* 0x00007500ff0477ac */ /* 0x000ea20008000800 */
[----:B------:R-:W3:Y:S05]  /*0060*/  LDCU.64 UR8, c[0x0][0x358] ;  /* 0x00006b00ff0877ac */ /* 0x000eea0008000a00 */
[----:B------:R-:W4:Y:S01]  /*0070*/  LDC.64 R4, c[0x0][0x388] ;  /* 0x0000e200ff047b82 */ /* 0x000f220000000a00 */
[----:B0-----:R-:W-:-:S05]  /*0080*/  IMAD R7, R7, UR7, R0 ;  /* 0x0000000707077c24 */ /* 0x001fca000f8e0200 */
[----:B--2---:R-:W-:-:S13]  /*0090*/  ISETP.GE.AND P0, PT, R7, UR4, PT ;  /* 0x0000000407007c0c */ /* 0x004fda000bf06270 */
[----:B-1----:R-:W-:-:S04]  /*00a0*/  @!P0 IMAD.WIDE R2, R7, 0x4, R2 ;  /* 0x0000000407028825 */ /* 0x002fc800078e0202 */
[----:B----4-:R-:W-:Y:S02]  /*00b0*/  @!P0 IMAD.WIDE R4, R7, 0x4, R4 ;  /* 0x0000000407048825 */ /* 0x010fe400078e0204 */
[----:B---3--:R0:W2:Y:S01]  /*00c0*/  @!P0 LDG.E R3, desc[UR8][R2.64] ;  /* 0x0000000802038981 */ /* 0x0080a2000c1e1900 */
[----:B------:R-:W2:Y:S03]  /*00d0*/  @!P0 LDC.64 R6, c[0x0][0x390] ;  /* 0x0000e400ff068b82 */ /* 0x000ea60000000a00 */
[----:B------:R-:W3:Y:S01]  /*00e0*/  @!P0 LDG.E R4, desc[UR8][R4.64] ;  /* 0x0000000804048981 */ /* 0x000ee2000c1e1900 */
[----:B------:R-:W-:Y:S01]  /*00f0*/  UMOV UR4, 0x400 ;  /* 0x0000040000047882 */ /* 0x000fe20000000000 */
[----:B------:R-:W-:-:S03]  /*0100*/  CS2R R8, SRZ ;  /* 0x0000000000087805 */ /* 0x000fc6000001ff00 */
[----:B------:R-:W1:Y:S02]  /*0110*/  S2UR UR5, SR_CgaCtaId ;  /* 0x00000000000579c3 */ /* 0x000e640000008800 */
[----:B-1----:R-:W-:-:S04]  /*0120*/  ULEA UR4, UR5, UR4, 0x18 ;  /* 0x0000000405047291 */ /* 0x002fc8000f8ec0ff */
[----:B------:R-:W-:Y:S02]  /*0130*/  ULEA UR6, UR7, UR4, 0x2 ;  /* 0x0000000407067291 */ /* 0x000fe4000f8e10ff */
[----:B0-----:R-:W-:Y:S01]  /*0140*/  LEA R2, R0, UR4, 0x2 ;  /* 0x0000000400027c11 */ /* 0x001fe2000f8e10ff */
[----:B--2---:R-:W-:-:S03]  /*0150*/  @!P0 IMAD.IADD R6, R3, 0x1, -R6 ;  /* 0x0000000103068824 */ /* 0x004fc600078e0a06 */
[----:B------:R-:W-:Y:S01]  /*0160*/  LEA R3, R0, UR6, 0x2 ;  /* 0x0000000600037c11 */ /* 0x000fe2000f8e10ff */
[----:B---3--:R-:W-:Y:S01]  /*0170*/  @!P0 IMAD.IADD R7, R4, 0x1, -R7 ;  /* 0x0000000104078824 */ /* 0x008fe200078e0a07 */
[----:B------:R-:W-:Y:S01]  /*0180*/  @!P0 I2FP.F32.S32 R6, R6 ;  /* 0x0000000600068245 */ /* 0x000fe20000201400 */
[----:B------:R-:W-:-:S03]  /*0190*/  IMAD.U32 R4, RZ, RZ, UR7 ;  /* 0x00000007ff047e24 */ /* 0x000fc6000f8e00ff */
[----:B------:R-:W-:Y:S01]  /*01a0*/  @!P0 I2FP.F32.S32 R7, R7 ;  /* 0x0000000700078245 */ /* 0x000fe20000201400 */
[----:B------:R-:W-:-:S04]  /*01b0*/  @!P0 FMUL R8, R6, R6 ;  /* 0x0000000606088220 */ /* 0x000fc80000400000 */
[----:B------:R-:W-:Y:S01]  /*01c0*/  @!P0 FMUL R9, R6, R7 ;  /* 0x0000000706098220 */ /* 0x000fe20000400000 */
[----:B------:R-:W-:-:S04]  /*01d0*/  ISETP.GE.U32.AND P0, PT, R4, 0x2, PT ;  /* 0x000000020400780c */ /* 0x000fc80003f06070 */
[----:B------:R0:W-:Y:S04]  /*01e0*/  STS [R2], R9 ;  /* 0x0000000902007388 */ /* 0x0001e80000000800 */
[----:B------:R0:W-:Y:S01]  /*01f0*/  STS [R3], R8 ;  /* 0x0000000803007388 */ /* 0x0001e20000000800 */
[----:B------:R-:W-:Y:S06]  /*0200*/  BAR.SYNC.DEFER_BLOCKING 0x0 ;  /* 0x0000000000007b1d */ /* 0x000fec0000010000 */
[----:B------:R-:W-:Y:S05]  /*0210*/  @!P0 BRA `(.L_x_11) ;  /* 0x00000000004c8947 */ /* 0x000fea0003800000 */
.L_x_14:
[----:B------:R-:W-:Y:S01]  /*0220*/  SHF.R.U32.HI R11, RZ, 0x1, R4 ;  /* 0x00000001ff0b7819 */ /* 0x000fe20000011604 */
[----:B------:R-:W-:Y:S03]  /*0230*/  BSSY.RECONVERGENT B0, `(.L_x_12) ;  /* 0x000000d000007945 */ /* 0x000fe60003800200 */
[----:B------:R-:W-:-:S13]  /*0240*/  ISETP.GE.U32.AND P0, PT, R0, R11, PT ;  /* 0x0000000b0000720c */ /* 0x000fda0003f06070 */
[----:B-1----:R-:W-:Y:S05]  /*0250*/  @P0 BRA `(.L_x_13) ;  /* 0x0000000000280947 */ /* 0x002fea0003800000 */
[----:B------:R-:W-:Y:S01]  /*0260*/  LEA R5, R11, R2, 0x2 ;  /* 0x000000020b057211 */ /* 0x000fe200078e10ff */
[----:B------:R-:W-:Y:S05]  /*0270*/  LDS R6, [R2] ;  /* 0x0000000002067984 */ /* 0x000fea0000000800 */
[----:B------:R-:W1:Y:S02]  /*0280*/  LDS R5, [R5] ;  /* 0x0000000005057984 */ /* 0x000e640000000800 */
[----:B-1----:R-:W-:Y:S01]  /*0290*/  FADD R7, R5, R6 ;  /* 0x0000000605077221 */ /* 0x002fe20000000000 */
[----:B------:R-:W-:-:S04]  /*02a0*/  IMAD R6, R11, 0x4, R3 ;  /* 0x000000040b067824 */ /* 0x000fc800078e0203 */
[----:B------:R-:W-:Y:S04]  /*02b0*/  STS [R2], R7 ;  /* 0x0000000702007388 */ /* 0x000fe80000000800 */
[----:B------:R-:W-:Y:S04]  /*02c0*/  LDS R6, [R6] ;  /* 0x0000000006067984 */ /* 0x000fe80000000800 */
[----:B0-----:R-:W0:Y:S02]  /*02d0*/  LDS R9, [R3] ;  /* 0x0000000003097984 */ /* 0x001e240000000800 */
[----:B0-----:R-:W-:-:S05]  /*02e0*/  FADD R8, R6, R9 ;  /* 0x0000000906087221 */ /* 0x001fca0000000000 */
[----:B------:R1:W-:Y:S02]  /*02f0*/  STS [R3], R8 ;  /* 0x0000000803007388 */ /* 0x0003e40000000800 */
.L_x_13:
[----:B------:R-:W-:Y:S05]  /*0300*/  BSYNC.RECONVERGENT B0 ;  /* 0x0000000000007941 */ /* 0x000fea0003800200 */
.L_x_12:
[----:B------:R-:W-:Y:S01]  /*0310*/  BAR.SYNC.DEFER_BLOCKING 0x0 ;  /* 0x0000000000007b1d */ /* 0x000fe20000010000 */
[----:B------:R-:W-:Y:S02]  /*0320*/  ISETP.GT.U32.AND P0, PT, R4, 0x3, PT ;  /* 0x000000030400780c */ /* 0x000fe40003f04070 */
[----:B------:R-:W-:-:S11]  /*0330*/  MOV R4, R11 ;  /* 0x0000000b00047202 */ /* 0x000fd60000000f00 */
[----:B------:R-:W-:Y:S05]  /*0340*/  @P0 BRA `(.L_x_14) ;  /* 0xfffffffc00b40947 */ /* 0x000fea000383ffff */
.L_x_11:
[----:B------:R-:W-:-:S13]  /*0350*/  ISETP.NE.AND P0, PT, R0, RZ, PT ;  /* 0x000000ff0000720c */ /* 0x000fda0003f05270 */
[----:B------:R-:W-:Y:S05]  /*0360*/  @P0 EXIT ;  /* 0x000000000000094d */ /* 0x000fea0003800000 */
[----:B------:R-:W2:Y:S01]  /*0370*/  S2UR UR5, SR_CgaCtaId ;  /* 0x00000000000579c3 */ /* 0x000ea20000008800 */
[----:B------:R-:W-:Y:S01]  /*0380*/  UMOV UR4, 0x400 ;  /* 0x0000040000047882 */ /* 0x000fe20000000000 */
[----:B0-----:R-:W-:Y:S06]  /*0390*/  LDS R9, [UR6] ;  /* 0x00000006ff097984 */ /* 0x001fec0008000800 */
[----:B-1----:R-:W0:Y:S08]  /*03a0*/  LDC.64 R2, c[0x0][0x398] ;  /* 0x0000e600ff027b82 */ /* 0x002e300000000a00 */
[----:B------:R-:W1:Y:S01]  /*03b0*/  LDC.64 R4, c[0x0][0x3a0] ;  /* 0x0000e800ff047b82 */ /* 0x000e620000000a00 */
[----:B--2---:R-:W-:-:S09]  /*03c0*/  ULEA UR4, UR5, UR4, 0x18 ;  /* 0x0000000405047291 */ /* 0x004fd2000f8ec0ff */
[----:B------:R-:W0:Y:S04]  /*03d0*/  LDS R7, [UR4] ;  /* 0x00000004ff077984 */ /* 0x000e280008000800 */
[----:B0-----:R-:W-:Y:S04]  /*03e0*/  REDG.E.ADD.F32.FTZ.RN.STRONG.GPU desc[UR8][R2.64], R7 ;  /* 0x00000007020079a6 */ /* 0x001fe8000c12f308 */
[----:B-1----:R-:W-:Y:S01]  /*03f0*/  REDG.E.ADD.F32.FTZ.RN.STRONG.GPU desc[UR8][R4.64], R9 ;  /* 0x00000009040079a6 */ /* 0x002fe2000c12f308 */
[----:B------:R-:W-:Y:S05]  /*0400*/  EXIT ;  /* 0x000000000000794d */ /* 0x000fea0003800000 */
.L_x_15:
        /* <DEDUP_REMOVED lines=15> */
.L_x_19:


//--------------------- .nv.shared._Z15makePredictionsPKiPiiii --------------------------
	.section	.nv.shared._Z15makePredictionsPKiPiiii,"aw",@nobits
	.sectionflags	@""
	.align	16
	.zero		1024


//--------------------- .nv.shared.reserved.0     --------------------------
	.section	.nv.shared.reserved.0,"aw",@nobits
	.weak		__nv_reservedSMEM_offset_0_alias
	.size		__nv_reservedSMEM_offset_0_alias, 0, 64
	.other		__nv_reservedSMEM_offset_0_alias,@"STO_CUDA_RESERVED_SHARED STV_DEFAULT"
__nv_reservedSMEM_offset_0_alias:
	.zero		0
	.zero		64


//--------------------- .nv.shared._Z19calculatePartialMSEPKiS0_Pfi --------------------------
	.section	.nv.shared._Z19calculatePartialMSEPKiS0_Pfi,"aw",@nobits
	.sectionflags	@""
	.align	16
	.zero		1024


//--------------------- .nv.shared._Z20calculatePartialSumsPKiS0_PiS1_i --------------------------
	.section	.nv.shared._Z20calculatePartialSumsPKiS0_PiS1_i,"aw",@nobits
	.sectionflags	@""
	.align	16
	.zero		1024


//--------------------- .nv.shared._Z28calculatePartialCoefficientsPKiS0_iiPfS1_i --------------------------
	.section	.nv.shared._Z28calculatePartialCoefficientsPKiS0_iiPfS1_i,"aw",@nobits
	.sectionflags	@""
	.align	16
	.zero		1024


//--------------------- .nv.constant0._Z15makePredictionsPKiPiiii --------------------------
	.section	.nv.constant0._Z15makePredictionsPKiPiiii,"a",@progbits
	.sectionflags	@""
	.align	4
.nv.constant0._Z15makePredictionsPKiPiiii:
	.zero		924


//--------------------- .nv.constant0._Z19calculatePartialMSEPKiS0_Pfi --------------------------
	.section	.nv.constant0._Z19calculatePartialMSEPKiS0_Pfi,"a",@progbits
	.sectionflags	@""
	.align	4
.nv.constant0._Z19calculatePartialMSEPKiS0_Pfi:
	.zero		924


//--------------------- .nv.constant0._Z20calculatePartialSumsPKiS0_PiS1_i --------------------------
	.section	.nv.constant0._Z20calculatePartialSumsPKiS0_PiS1_i,"a",@progbits
	.sectionflags	@""
	.align	4
.nv.constant0._Z20calculatePartialSumsPKiS0_PiS1_i:
	.zero		932


//--------------------- .nv.constant0._Z28calculatePartialCoefficientsPKiS0_iiPfS1_i --------------------------
	.section	.nv.constant0._Z28calculatePartialCoefficientsPKiS0_iiPfS1_i,"a",@progbits
	.sectionflags	@""
	.align	4
.nv.constant0._Z28calculatePartialCoefficientsPKiS0_iiPfS1_i:
	.zero		940


//--------------------- SYMBOLS --------------------------

	.type		.nv.reservedSmem.offset0,@object
	.size		.nv.reservedSmem.offset0,0x4
	.type		.nv.reservedSmem.cap,@object
	.size		.nv.reservedSmem.cap,0x4
